	.headerflags	@"EF_CUDA_TEXMODE_UNIFIED EF_CUDA_64BIT_ADDRESS EF_CUDA_ACCELERATORS EF_CUDA_SM90 EF_CUDA_VIRTUAL_SM(EF_CUDA_SM90)"
	.elftype	@"ET_EXEC"


//--------------------- .nv.info                  --------------------------
	.section	.nv.info,"",@"SHT_CUDA_INFO"
	.align	4


	//----- nvinfo : EIATTR_REGCOUNT
	.align		4
        /*0000*/ 	.byte	0x04, 0x2f
        /*0002*/ 	.short	(.L_3 - .L_2)
	.align		4
.L_2:
        /*0004*/ 	.word	index@(triton_poi_fused__native_batch_norm_legit_no_training_convolution_relu_4)
        /*0008*/ 	.word	0x00000016


	//----- nvinfo : EIATTR_MIN_STACK_SIZE
	.align		4
.L_3:
        /*000c*/ 	.byte	0x04, 0x12
        /*000e*/ 	.short	(.L_5 - .L_4)
	.align		4
.L_4:
        /*0010*/ 	.word	index@(triton_poi_fused__native_batch_norm_legit_no_training_convolution_relu_4)
        /*0014*/ 	.word	0x00000000


	//----- nvinfo : EIATTR_FRAME_SIZE
	.align		4
.L_5:
        /*0018*/ 	.byte	0x04, 0x11
        /*001a*/ 	.short	(.L_7 - .L_6)
	.align		4
.L_6:
        /*001c*/ 	.word	index@(triton_poi_fused__native_batch_norm_legit_no_training_convolution_relu_4)
        /*0020*/ 	.word	0x00000000


	//----- nvinfo : EIATTR_MIN_STACK_SIZE
	.align		4
.L_7:
        /*0024*/ 	.byte	0x04, 0x12
        /*0026*/ 	.short	(.L_9 - .L_8)
	.align		4
.L_8:
        /*0028*/ 	.word	index@(triton_poi_fused__native_batch_norm_legit_no_training_convolution_relu_4)
        /*002c*/ 	.word	0x00000000
.L_9:


//--------------------- .nv.info.triton_poi_fused__native_batch_norm_legit_no_training_convolution_relu_4 --------------------------
	.section	.nv.info.triton_poi_fused__native_batch_norm_legit_no_training_convolution_relu_4,"",@"SHT_CUDA_INFO"
	.sectionflags	@""
	.align	4


	//----- nvinfo : EIATTR_CUDA_API_VERSION
	.align		4
        /*0000*/ 	.byte	0x04, 0x37
        /*0002*/ 	.short	(.L_11 - .L_10)
.L_10:
        /*0004*/ 	.word	0x0000007c


	//----- nvinfo : EIATTR_KPARAM_INFO
	.align		4
.L_11:
        /*0008*/ 	.byte	0x04, 0x17
        /*000a*/ 	.short	(.L_13 - .L_12)
.L_12:
        /*000c*/ 	.word	0x00000000
        /*0010*/ 	.short	0x0007
        /*0012*/ 	.short	0x0038
        /*0014*/ 	.byte	0x00, 0xf0, 0x11, 0x00


	//----- nvinfo : EIATTR_KPARAM_INFO
	.align		4
.L_13:
        /*0018*/ 	.byte	0x04, 0x17
        /*001a*/ 	.short	(.L_15 - .L_14)
.L_14:
        /*001c*/ 	.word	0x00000000
        /*0020*/ 	.short	0x0006
        /*0022*/ 	.short	0x0030
        /*0024*/ 	.byte	0x00, 0xf4, 0x21, 0x00


	//----- nvinfo : EIATTR_KPARAM_INFO
	.align		4
.L_15:
        /*0028*/ 	.byte	0x04, 0x17
        /*002a*/ 	.short	(.L_17 - .L_16)
.L_16:
        /*002c*/ 	.word	0x00000000
        /*0030*/ 	.short	0x0005
        /*0032*/ 	.short	0x0028
        /*0034*/ 	.byte	0x00, 0xf4, 0x21, 0x00


	//----- nvinfo : EIATTR_KPARAM_INFO
	.align		4
.L_17:
        /*0038*/ 	.byte	0x04, 0x17
        /*003a*/ 	.short	(.L_19 - .L_18)
.L_18:
        /*003c*/ 	.word	0x00000000
        /*0040*/ 	.short	0x0004
        /*0042*/ 	.short	0x0020
        /*0044*/ 	.byte	0x00, 0xf4, 0x21, 0x00


	//----- nvinfo : EIATTR_KPARAM_INFO
	.align		4
.L_19:
        /*0048*/ 	.byte	0x04, 0x17
        /*004a*/ 	.short	(.L_21 - .L_20)
.L_20:
        /*004c*/ 	.word	0x00000000
        /*0050*/ 	.short	0x0003
        /*0052*/ 	.short	0x0018
        /*0054*/ 	.byte	0x00, 0xf4, 0x21, 0x00


	//----- nvinfo : EIATTR_KPARAM_INFO
	.align		4
.L_21:
        /*0058*/ 	.byte	0x04, 0x17
        /*005a*/ 	.short	(.L_23 - .L_22)
.L_22:
        /*005c*/ 	.word	0x00000000
        /*0060*/ 	.short	0x0002
        /*0062*/ 	.short	0x0010
        /*0064*/ 	.byte	0x00, 0xf4, 0x21, 0x00


	//----- nvinfo : EIATTR_KPARAM_INFO
	.align		4
.L_23:
        /*0068*/ 	.byte	0x04, 0x17
        /*006a*/ 	.short	(.L_25 - .L_24)
.L_24:
        /*006c*/ 	.word	0x00000000
        /*0070*/ 	.short	0x0001
        /*0072*/ 	.short	0x0008
        /*0074*/ 	.byte	0x00, 0xf4, 0x21, 0x00


	//----- nvinfo : EIATTR_KPARAM_INFO
	.align		4
.L_25:
        /*0078*/ 	.byte	0x04, 0x17
        /*007a*/ 	.short	(.L_27 - .L_26)
.L_26:
        /*007c*/ 	.word	0x00000000
        /*0080*/ 	.short	0x0000
        /*0082*/ 	.short	0x0000
        /*0084*/ 	.byte	0x00, 0xf4, 0x21, 0x00


	//----- nvinfo : EIATTR_SPARSE_MMA_MASK
	.align		4
.L_27:
        /*0088*/ 	.byte	0x03, 0x50
        /*008a*/ 	.short	0x0000


	//----- nvinfo : EIATTR_MAXREG_COUNT
	.align		4
        /*008c*/ 	.byte	0x03, 0x1b
        /*008e*/ 	.short	0x00ff


	//----- nvinfo : EIATTR_EXIT_INSTR_OFFSETS
	.align		4
        /*0090*/ 	.byte	0x04, 0x1c
        /*0092*/ 	.short	(.L_29 - .L_28)


	//   ....[0]....
.L_28:
        /*0094*/ 	.word	0x000003b0


	//----- nvinfo : EIATTR_REQNTID
	.align		4
.L_29:
        /*0098*/ 	.byte	0x04, 0x10
        /*009a*/ 	.short	(.L_31 - .L_30)
.L_30:
        /*009c*/ 	.word	0x00000100
        /*00a0*/ 	.word	0x00000001
        /*00a4*/ 	.word	0x00000001


	//----- nvinfo : EIATTR_CBANK_PARAM_SIZE
	.align		4
.L_31:
        /*00a8*/ 	.byte	0x03, 0x19
        /*00aa*/ 	.short	0x003c


	//----- nvinfo : EIATTR_PARAM_CBANK
	.align		4
        /*00ac*/ 	.byte	0x04, 0x0a
        /*00ae*/ 	.short	(.L_33 - .L_32)
	.align		4
.L_32:
        /*00b0*/ 	.word	index@(.nv.constant0.triton_poi_fused__native_batch_norm_legit_no_training_convolution_relu_4)
        /*00b4*/ 	.short	0x0210
        /*00b6*/ 	.short	0x003c


	//----- nvinfo : EIATTR_SW_WAR
	.align		4
.L_33:
        /*00b8*/ 	.byte	0x04, 0x36
        /*00ba*/ 	.short	(.L_35 - .L_34)
.L_34:
        /*00bc*/ 	.word	0x00000008
.L_35:


//--------------------- .nv.callgraph             --------------------------
	.section	.nv.callgraph,"",@"SHT_CUDA_CALLGRAPH"
	.align	4
	.sectionentsize	8
	.align		4
        /*0000*/ 	.word	0x00000000
	.align		4
        /*0004*/ 	.word	0xffffffff
	.align		4
        /*0008*/ 	.word	0x00000000
	.align		4
        /*000c*/ 	.word	0xfffffffe
	.align		4
        /*0010*/ 	.word	0x00000000
	.align		4
        /*0014*/ 	.word	0xfffffffd
	.align		4
        /*0018*/ 	.word	0x00000000
	.align		4
        /*001c*/ 	.word	0xfffffffc


//--------------------- .nv.constant4             --------------------------
	.section	.nv.constant4,"a",@progbits
	.align	8
	.align		8
.nv.constant4:
        /*0000*/ 	.dword	_$_str
	.align		8
        /*0008*/ 	.dword	_$_str_$_2


//--------------------- .text.triton_poi_fused__native_batch_norm_legit_no_training_convolution_relu_4 --------------------------
	.section	.text.triton_poi_fused__native_batch_norm_legit_no_training_convolution_relu_4,"ax",@progbits
	.align	128
        .global         triton_poi_fused__native_batch_norm_legit_no_training_convolution_relu_4
        .type           triton_poi_fused__native_batch_norm_legit_no_training_convolution_relu_4,@function
        .size           triton_poi_fused__native_batch_norm_legit_no_training_convolution_relu_4,(.L_x_1 - triton_poi_fused__native_batch_norm_legit_no_training_convolution_relu_4)
        .other          triton_poi_fused__native_batch_norm_legit_no_training_convolution_relu_4,@"STO_CUDA_ENTRY STV_DEFAULT"
triton_poi_fused__native_batch_norm_legit_no_training_convolution_relu_4:
.text.triton_poi_fused__native_batch_norm_legit_no_training_convolution_relu_4:
[----:B------:R-:W-:Y:S01]  /*0000*/  LDC R1, c[0x0][0x28] ;  /* 0x00000a00ff017b82 */ /* 0x000fe20000000800 */
[----:B------:R-:W1:Y:S07]  /*0010*/  S2R R0, SR_TID.X ;  /* 0x0000000000007919 */ /* 0x000e6e0000002100 */
[----:B------:R-:W2:Y:S01]  /*0020*/  LDC.64 R14, c[0x0][0x228] ;  /* 0x00008a00ff0e7b82 */ /* 0x000ea20000000a00 */
[----:B------:R-:W-:Y:S01]  /*0030*/  ULDC.64 UR4, c[0x0][0x208] ;  /* 0x0000820000047ab9 */ /* 0x000fe20000000a00 */
[----:B------:R-:W3:Y:S06]  /*0040*/  S2R R3, SR_CTAID.X ;  /* 0x0000000000037919 */ /* 0x000eec0000002500 */
[----:B------:R-:W4:Y:S08]  /*0050*/  LDC.64 R10, c[0x0][0x218] ;  /* 0x00008600ff0a7b82 */ /* 0x000f300000000a00 */
[----:B------:R-:W5:Y:S08]  /*0060*/  LDC.64 R12, c[0x0][0x220] ;  /* 0x00008800ff0c7b82 */ /* 0x000f700000000a00 */
[----:B------:R-:W4:Y:S01]  /*0070*/  LDC.64 R16, c[0x0][0x230] ;  /* 0x00008c00ff107b82 */ /* 0x000f220000000a00 */
[----:B-1----:R-:W-:-:S04]  /*0080*/  SHF.L.U32 R0, R0, 0x1, RZ ;  /* 0x0000000100007819 */ /* 0x002fc800000006ff */
[----:B------:R-:W-:-:S04]  /*0090*/  LOP3.LUT R0, R0, 0x1fe, RZ, 0xc0, !PT ;  /* 0x000001fe00007812 */ /* 0x000fc800078ec0ff */
[----:B---3--:R-:W-:-:S05]  /*00a0*/  LEA R0, R3, R0, 0x9 ;  /* 0x0000000003007211 */ /* 0x008fca00078e48ff */
[----:B------:R-:W-:-:S05]  /*00b0*/  IMAD.HI R2, R0, 0x78787879, RZ ;  /* 0x7878787900027827 */ /* 0x000fca00078e02ff */
[----:B------:R-:W-:-:S04]  /*00c0*/  SHF.R.U32.HI R3, RZ, 0x1f, R2 ;  /* 0x0000001fff037819 */ /* 0x000fc80000011602 */
[----:B------:R-:W-:-:S05]  /*00d0*/  LEA.HI.SX32 R3, R2, R3, 0x12 ;  /* 0x0000000302037211 */ /* 0x000fca00078f92ff */
[----:B------:R-:W-:-:S05]  /*00e0*/  IMAD.HI R2, R3, 0x2aaaaaab, RZ ;  /* 0x2aaaaaab03027827 */ /* 0x000fca00078e02ff */
[----:B------:R-:W-:-:S04]  /*00f0*/  SHF.R.U32.HI R5, RZ, 0x1f, R2 ;  /* 0x0000001fff057819 */ /* 0x000fc80000011602 */
[----:B------:R-:W-:Y:S02]  /*0100*/  LEA.HI R2, R2, R5, RZ, 0x1c ;  /* 0x0000000502027211 */ /* 0x000fe400078fe0ff */
[----:B------:R-:W1:Y:S03]  /*0110*/  LDC.64 R4, c[0x0][0x238] ;  /* 0x00008e00ff047b82 */ /* 0x000e660000000a00 */
[----:B------:R-:W-:-:S04]  /*0120*/  IMAD R19, R2, -0x60, R3 ;  /* 0xffffffa002137824 */ /* 0x000fc800078e0203 */
[C---:B--2---:R-:W-:Y:S01]  /*0130*/  IMAD.WIDE R14, R19.reuse, 0x4, R14 ;  /* 0x00000004130e7825 */ /* 0x044fe200078e020e */
[----:B------:R-:W2:Y:S04]  /*0140*/  LDC.64 R2, c[0x0][0x210] ;  /* 0x00008400ff027b82 */ /* 0x000ea80000000a00 */
[----:B------:R3:W3:Y:S01]  /*0150*/  LDG.E.EL R18, desc[UR4][R14.64] ;  /* 0x000000040e127981 */ /* 0x0006e2000c2e1900 */
[----:B----4-:R-:W-:-:S04]  /*0160*/  IMAD.WIDE R10, R19, 0x4, R10 ;  /* 0x00000004130a7825 */ /* 0x010fc800078e020a */
[----:B-----5:R-:W-:Y:S01]  /*0170*/  IMAD.WIDE R12, R19, 0x4, R12 ;  /* 0x00000004130c7825 */ /* 0x020fe200078e020c */
[----:B------:R4:W5:Y:S04]  /*0180*/  LDG.E.EL R8, desc[UR4][R10.64] ;  /* 0x000000040a087981 */ /* 0x000968000c2e1900 */
[----:B------:R-:W5:Y:S01]  /*0190*/  LDG.E.EL R9, desc[UR4][R12.64] ;  /* 0x000000040c097981 */ /* 0x000f62000c2e1900 */
[----:B--2---:R-:W-:-:S05]  /*01a0*/  IMAD.WIDE R2, R0, 0x4, R2 ;  /* 0x0000000400027825 */ /* 0x004fca00078e0202 */
[----:B------:R-:W5:Y:S01]  /*01b0*/  LDG.E.64 R6, desc[UR4][R2.64] ;  /* 0x0000000402067981 */ /* 0x000f62000c1e1b00 */
[----:B0--3--:R-:W-:-:S04]  /*01c0*/  IMAD.WIDE R14, R19, 0x4, R16 ;  /* 0x00000004130e7825 */ /* 0x009fc800078e0210 */
[----:B-1----:R-:W-:Y:S02]  /*01d0*/  IMAD.WIDE R16, R19, 0x4, R4 ;  /* 0x0000000413107825 */ /* 0x002fe400078e0204 */
[----:B------:R-:W2:Y:S01]  /*01e0*/  LDG.E.EL R14, desc[UR4][R14.64] ;  /* 0x000000040e0e7981 */ /* 0x000ea2000c2e1900 */
[----:B----4-:R-:W-:Y:S01]  /*01f0*/  HFMA2.MMA R10, -RZ, RZ, 1.625, 0 ;  /* 0x3e800000ff0a7435 */ /* 0x010fe200000001ff */
[----:B------:R-:W0:Y:S02]  /*0200*/  LDC.64 R4, c[0x0][0x240] ;  /* 0x00009000ff047b82 */ /* 0x000e240000000a00 */
[----:B------:R-:W2:Y:S01]  /*0210*/  LDG.E.EL R17, desc[UR4][R16.64] ;  /* 0x0000000410117981 */ /* 0x000ea2000c2e1900 */
[----:B0-----:R-:W-:-:S04]  /*0220*/  IMAD.WIDE R4, R0, 0x4, R4 ;  /* 0x0000000400047825 */ /* 0x001fc800078e0204 */
[----:B------:R-:W-:-:S04]  /*0230*/  FADD R18, R18, 9.9999997473787516356e-06 ;  /* 0x3727c5ac12127421 */ /* 0x000fc80000000000 */
[----:B------:R-:W0:Y:S02]  /*0240*/  MUFU.SQRT R19, R18 ;  /* 0x0000001200137308 */ /* 0x000e240000002000 */
[C---:B0-----:R-:W-:Y:S02]  /*0250*/  FSETP.GT.AND P0, PT, R19.reuse, 8.50705917302346158658e+37, PT ;  /* 0x7e8000001300780b */ /* 0x041fe40003f04000 */
[----:B------:R-:W-:-:S11]  /*0260*/  FSETP.GEU.AND P1, PT, R19, 1.175494350822287508e-38, PT ;  /* 0x008000001300780b */ /* 0x000fd60003f2e000 */
[----:B------:R-:W-:-:S04]  /*0270*/  @P0 FMUL R19, R19, 0.25 ;  /* 0x3e80000013130820 */ /* 0x000fc80000400000 */
[----:B------:R-:W-:-:S06]  /*0280*/  @!P1 FMUL R19, R19, 16777216 ;  /* 0x4b80000013139820 */ /* 0x000fcc0000400000 */
[----:B------:R-:W0:Y:S01]  /*0290*/  MUFU.RCP R19, R19 ;  /* 0x0000001300137308 */ /* 0x000e220000001000 */
[----:B------:R-:W-:Y:S01]  /*02a0*/  FSEL R10, R10, 1, P0 ;  /* 0x3f8000000a0a7808 */ /* 0x000fe20000000000 */
[--C-:B-----5:R-:W-:Y:S01]  /*02b0*/  FADD R6, R6, R8.reuse ;  /* 0x0000000806067221 */ /* 0x120fe20000000000 */
[----:B------:R-:W-:-:S03]  /*02c0*/  FADD R7, R7, R8 ;  /* 0x0000000807077221 */ /* 0x000fc60000000000 */
[----:B------:R-:W-:Y:S01]  /*02d0*/  @!P1 FMUL R10, R10, 16777216 ;  /* 0x4b8000000a0a9820 */ /* 0x000fe20000400000 */
[C---:B------:R-:W-:Y:S01]  /*02e0*/  FADD R8, -R9.reuse, R6 ;  /* 0x0000000609087221 */ /* 0x040fe20000000100 */
[----:B------:R-:W-:Y:S02]  /*02f0*/  FADD R9, -R9, R7 ;  /* 0x0000000709097221 */ /* 0x000fe40000000100 */
[----:B0-----:R-:W-:-:S04]  /*0300*/  FMUL R10, R19, R10 ;  /* 0x0000000a130a7220 */ /* 0x001fc80000400000 */
[-C--:B------:R-:W-:Y:S01]  /*0310*/  FMUL R8, R8, R10.reuse ;  /* 0x0000000a08087220 */ /* 0x080fe20000400000 */
[----:B------:R-:W-:-:S03]  /*0320*/  FMUL R10, R9, R10 ;  /* 0x0000000a090a7220 */ /* 0x000fc60000400000 */
[C-C-:B--2---:R-:W-:Y:S01]  /*0330*/  FFMA R8, R14.reuse, R8, R17.reuse ;  /* 0x000000080e087223 */ /* 0x144fe20000000011 */
[----:B------:R-:W-:-:S04]  /*0340*/  FFMA R10, R14, R10, R17 ;  /* 0x0000000a0e0a7223 */ /* 0x000fc80000000011 */
[----:B------:R-:W-:Y:S02]  /*0350*/  FSETP.GEU.AND P0, PT, R8, RZ, PT ;  /* 0x000000ff0800720b */ /* 0x000fe40003f0e000 */
[----:B------:R-:W-:Y:S02]  /*0360*/  FSETP.GEU.AND P1, PT, R10, RZ, PT ;  /* 0x000000ff0a00720b */ /* 0x000fe40003f2e000 */
[----:B------:R-:W-:Y:S02]  /*0370*/  FSEL R8, R8, RZ, P0 ;  /* 0x000000ff08087208 */ /* 0x000fe40000000000 */
[----:B------:R-:W-:Y:S01]  /*0380*/  FSEL R9, R10, RZ, P1 ;  /* 0x000000ff0a097208 */ /* 0x000fe20000800000 */
[----:B------:R-:W-:Y:S04]  /*0390*/  STG.E.64 desc[UR4][R2.64], R6 ;  /* 0x0000000602007986 */ /* 0x000fe8000c101b04 */
[----:B------:R-:W-:Y:S01]  /*03a0*/  STG.E.64 desc[UR4][R4.64], R8 ;  /* 0x0000000804007986 */ /* 0x000fe2000c101b04 */
[----:B------:R-:W-:Y:S05]  /*03b0*/  EXIT ;  /* 0x000000000000794d */ /* 0x000fea0003800000 */
.L_x_0:
[----:B------:R-:W-:-:S00]  /*03c0*/  BRA `(.L_x_0) ;  /* 0xfffffffc00fc7947 */ /* 0x000fc0000383ffff */
[----:B------:R-:W-:-:S00]  /*03d0*/  NOP ;  /* 0x0000000000007918 */ /* 0x000fc00000000000 */
        /* <DEDUP_REMOVED lines=10> */
.L_x_1:


//--------------------- .nv.global.init           --------------------------
	.section	.nv.global.init,"aw",@progbits
.nv.global.init:
	.type		_$_str,@object
	.size		_$_str,(_$_str_$_2 - _$_str)
_$_str:
        /*0000*/ 	.byte	0x5f, 0x5f, 0x43, 0x55, 0x44, 0x41, 0x5f, 0x46, 0x54, 0x5a, 0x00
	.type		_$_str_$_2,@object
	.size		_$_str_$_2,(.L_1 - _$_str_$_2)
_$_str_$_2:
        /*000b*/ 	.byte	0x5f, 0x5f, 0x43, 0x55, 0x44, 0x41, 0x5f, 0x50, 0x52, 0x45, 0x43, 0x5f, 0x53, 0x51, 0x52, 0x54
        /*001b*/ 	.byte	0x00
.L_1:


//--------------------- .nv.constant0.triton_poi_fused__native_batch_norm_legit_no_training_convolution_relu_4 --------------------------
	.section	.nv.constant0.triton_poi_fused__native_batch_norm_legit_no_training_convolution_relu_4,"a",@progbits
	.sectionflags	@""
	.align	4
.nv.constant0.triton_poi_fused__native_batch_norm_legit_no_training_convolution_relu_4:
	.zero		588
